//
// Generated by NVIDIA NVVM Compiler
//
// Compiler Build ID: CL-36424714
// Cuda compilation tools, release 13.0, V13.0.88
// Based on NVVM 20.0.0
//

.version 9.0
.target sm_100
.address_size 64

	// .globl	_Z3mulPiS_S_i

.visible .entry _Z3mulPiS_S_i(
	.param .u64 .ptr .align 1 _Z3mulPiS_S_i_param_0,
	.param .u64 .ptr .align 1 _Z3mulPiS_S_i_param_1,
	.param .u64 .ptr .align 1 _Z3mulPiS_S_i_param_2,
	.param .u32 _Z3mulPiS_S_i_param_3
)
{
	.reg .pred 	%p<10>;
	.reg .b32 	%r<105>;
	.reg .b64 	%rd<67>;

	ld.param.u64 	%rd14, [_Z3mulPiS_S_i_param_0];
	ld.param.u64 	%rd15, [_Z3mulPiS_S_i_param_1];
	ld.param.u32 	%r30, [_Z3mulPiS_S_i_param_3];
	cvta.to.global.u64 	%rd1, %rd15;
	cvta.to.global.u64 	%rd2, %rd14;
	mov.u32 	%r31, %tid.y;
	mov.u32 	%r32, %ctaid.y;
	mov.u32 	%r33, %ntid.y;
	mad.lo.s32 	%r1, %r32, %r33, %r31;
	mov.u32 	%r34, %tid.x;
	mov.u32 	%r35, %ctaid.x;
	mov.u32 	%r36, %ntid.x;
	mad.lo.s32 	%r2, %r35, %r36, %r34;
	max.s32 	%r37, %r1, %r2;
	setp.ge.s32 	%p1, %r37, %r30;
	@%p1 bra 	$L__BB0_13;
	mul.lo.s32 	%r3, %r30, %r1;
	and.b32  	%r4, %r30, 7;
	setp.lt.u32 	%p2, %r30, 8;
	mov.b32 	%r99, 0;
	mov.u32 	%r104, %r99;
	@%p2 bra 	$L__BB0_4;
	and.b32  	%r99, %r30, 2147483640;
	neg.s32 	%r93, %r99;
	mul.wide.s32 	%rd16, %r30, 4;
	add.s64 	%rd3, %rd1, %rd16;
	shl.b32 	%r7, %r30, 3;
	mul.wide.s32 	%rd17, %r30, 8;
	add.s64 	%rd4, %rd1, %rd17;
	mul.wide.s32 	%rd18, %r30, 12;
	add.s64 	%rd5, %rd1, %rd18;
	mul.wide.s32 	%rd19, %r30, 16;
	add.s64 	%rd6, %rd1, %rd19;
	mul.wide.s32 	%rd20, %r30, 20;
	add.s64 	%rd7, %rd1, %rd20;
	mul.wide.s32 	%rd21, %r30, 24;
	add.s64 	%rd8, %rd1, %rd21;
	mul.wide.s32 	%rd22, %r30, 28;
	add.s64 	%rd9, %rd1, %rd22;
	mul.wide.u32 	%rd23, %r3, 4;
	add.s64 	%rd24, %rd23, %rd2;
	add.s64 	%rd66, %rd24, 16;
	mov.b32 	%r104, 0;
	mov.u32 	%r92, %r2;
$L__BB0_3:
	.pragma "nounroll";
	mul.wide.s32 	%rd25, %r92, 4;
	add.s64 	%rd26, %rd3, %rd25;
	add.s64 	%rd27, %rd4, %rd25;
	add.s64 	%rd28, %rd5, %rd25;
	add.s64 	%rd29, %rd6, %rd25;
	add.s64 	%rd30, %rd7, %rd25;
	add.s64 	%rd31, %rd8, %rd25;
	add.s64 	%rd32, %rd9, %rd25;
	add.s64 	%rd33, %rd1, %rd25;
	ld.global.u32 	%r41, [%rd66+-16];
	ld.global.u32 	%r42, [%rd33];
	mad.lo.s32 	%r43, %r42, %r41, %r104;
	ld.global.u32 	%r44, [%rd66+-12];
	ld.global.u32 	%r45, [%rd26];
	mad.lo.s32 	%r46, %r45, %r44, %r43;
	ld.global.u32 	%r47, [%rd66+-8];
	ld.global.u32 	%r48, [%rd27];
	mad.lo.s32 	%r49, %r48, %r47, %r46;
	ld.global.u32 	%r50, [%rd66+-4];
	ld.global.u32 	%r51, [%rd28];
	mad.lo.s32 	%r52, %r51, %r50, %r49;
	ld.global.u32 	%r53, [%rd66];
	ld.global.u32 	%r54, [%rd29];
	mad.lo.s32 	%r55, %r54, %r53, %r52;
	ld.global.u32 	%r56, [%rd66+4];
	ld.global.u32 	%r57, [%rd30];
	mad.lo.s32 	%r58, %r57, %r56, %r55;
	ld.global.u32 	%r59, [%rd66+8];
	ld.global.u32 	%r60, [%rd31];
	mad.lo.s32 	%r61, %r60, %r59, %r58;
	ld.global.u32 	%r62, [%rd66+12];
	ld.global.u32 	%r63, [%rd32];
	mad.lo.s32 	%r104, %r63, %r62, %r61;
	add.s32 	%r93, %r93, 8;
	add.s32 	%r92, %r92, %r7;
	add.s64 	%rd66, %rd66, 32;
	setp.ne.s32 	%p3, %r93, 0;
	@%p3 bra 	$L__BB0_3;
$L__BB0_4:
	setp.eq.s32 	%p4, %r4, 0;
	@%p4 bra 	$L__BB0_12;
	and.b32  	%r17, %r30, 3;
	setp.lt.u32 	%p5, %r4, 4;
	@%p5 bra 	$L__BB0_7;
	add.s32 	%r65, %r99, %r3;
	mul.wide.u32 	%rd34, %r65, 4;
	add.s64 	%rd35, %rd2, %rd34;
	ld.global.u32 	%r66, [%rd35];
	mad.lo.s32 	%r67, %r99, %r30, %r2;
	mul.wide.s32 	%rd36, %r67, 4;
	add.s64 	%rd37, %rd1, %rd36;
	ld.global.u32 	%r68, [%rd37];
	mad.lo.s32 	%r69, %r68, %r66, %r104;
	cvt.u64.u32 	%rd38, %r3;
	cvt.u64.u32 	%rd39, %r99;
	add.s64 	%rd40, %rd39, %rd38;
	shl.b64 	%rd41, %rd40, 2;
	add.s64 	%rd42, %rd2, %rd41;
	ld.global.u32 	%r70, [%rd42+4];
	mul.wide.s32 	%rd43, %r30, 4;
	add.s64 	%rd44, %rd37, %rd43;
	ld.global.u32 	%r71, [%rd44];
	mad.lo.s32 	%r72, %r71, %r70, %r69;
	ld.global.u32 	%r73, [%rd42+8];
	add.s64 	%rd45, %rd44, %rd43;
	ld.global.u32 	%r74, [%rd45];
	mad.lo.s32 	%r75, %r74, %r73, %r72;
	ld.global.u32 	%r76, [%rd42+12];
	add.s64 	%rd46, %rd45, %rd43;
	ld.global.u32 	%r77, [%rd46];
	mad.lo.s32 	%r104, %r77, %r76, %r75;
	add.s32 	%r99, %r99, 4;
$L__BB0_7:
	setp.eq.s32 	%p6, %r17, 0;
	@%p6 bra 	$L__BB0_12;
	setp.eq.s32 	%p7, %r17, 1;
	@%p7 bra 	$L__BB0_10;
	add.s32 	%r79, %r99, %r3;
	mul.wide.u32 	%rd47, %r79, 4;
	add.s64 	%rd48, %rd2, %rd47;
	ld.global.u32 	%r80, [%rd48];
	mad.lo.s32 	%r81, %r99, %r30, %r2;
	mul.wide.s32 	%rd49, %r81, 4;
	add.s64 	%rd50, %rd1, %rd49;
	ld.global.u32 	%r82, [%rd50];
	mad.lo.s32 	%r83, %r82, %r80, %r104;
	cvt.u64.u32 	%rd51, %r3;
	cvt.u64.u32 	%rd52, %r99;
	add.s64 	%rd53, %rd52, %rd51;
	shl.b64 	%rd54, %rd53, 2;
	add.s64 	%rd55, %rd2, %rd54;
	ld.global.u32 	%r84, [%rd55+4];
	mul.wide.s32 	%rd56, %r30, 4;
	add.s64 	%rd57, %rd50, %rd56;
	ld.global.u32 	%r85, [%rd57];
	mad.lo.s32 	%r104, %r85, %r84, %r83;
	add.s32 	%r99, %r99, 2;
$L__BB0_10:
	and.b32  	%r86, %r30, 1;
	setp.eq.b32 	%p8, %r86, 1;
	not.pred 	%p9, %p8;
	@%p9 bra 	$L__BB0_12;
	add.s32 	%r87, %r99, %r3;
	mul.wide.u32 	%rd58, %r87, 4;
	add.s64 	%rd59, %rd2, %rd58;
	ld.global.u32 	%r88, [%rd59];
	mad.lo.s32 	%r89, %r99, %r30, %r2;
	mul.wide.s32 	%rd60, %r89, 4;
	add.s64 	%rd61, %rd1, %rd60;
	ld.global.u32 	%r90, [%rd61];
	mad.lo.s32 	%r104, %r90, %r88, %r104;
$L__BB0_12:
	ld.param.u64 	%rd65, [_Z3mulPiS_S_i_param_2];
	add.s32 	%r91, %r3, %r2;
	cvta.to.global.u64 	%rd62, %rd65;
	mul.wide.s32 	%rd63, %r91, 4;
	add.s64 	%rd64, %rd62, %rd63;
	st.global.u32 	[%rd64], %r104;
$L__BB0_13:
	ret;

}


// ===== COMPILED SASS (sm_100) =====

	.target	sm_100

	.elftype	@"ET_EXEC"


//--------------------- .note.nv.tkinfo           --------------------------
	.section	.note.nv.tkinfo,"",@"SHT_NOTE"
	.sectionflags	@"SHF_NOTE_NV_TKINFO"
	.tkinfo
        /*0018*/ 	.word	0x00000002
        /*0030*/ 	.string	""
        /*0030*/ 	.string	"ptxas"
        /*0030*/ 	.string	"Cuda compilation tools, release 13.0, V13.0.88"
        /*0030*/ 	.string	"Build cuda_13.0.r13.0/compiler.36424714_0"
        /*0030*/ 	.string	"-arch sm_100 -m 64 "



//--------------------- .note.nv.cuinfo           --------------------------
	.section	.note.nv.cuinfo,"",@"SHT_NOTE"
	.sectionflags	@"SHF_NOTE_NV_CUINFO"
        /*0018*/ 	.short	0x0002
        /*001a*/ 	.short	0x0064
        /*001c*/ 	.short	0x0082
	.zero		2


//--------------------- .nv.info                  --------------------------
	.section	.nv.info,"",@"SHT_CUDA_INFO"
	.align	4


	//----- nvinfo : EIATTR_REGCOUNT
	.align		4
        /*0000*/ 	.byte	0x04, 0x2f
        /*0002*/ 	.short	(.L_1 - .L_0)
	.align		4
.L_0:
        /*0004*/ 	.word	index@(_Z3mulPiS_S_i)
        /*0008*/ 	.word	0x0000001e


	//----- nvinfo : EIATTR_FRAME_SIZE
	.align		4
.L_1:
        /*000c*/ 	.byte	0x04, 0x11
        /*000e*/ 	.short	(.L_3 - .L_2)
	.align		4
.L_2:
        /*0010*/ 	.word	index@(_Z3mulPiS_S_i)
        /*0014*/ 	.word	0x00000000


	//----- nvinfo : EIATTR_MIN_STACK_SIZE
	.align		4
.L_3:
        /*0018*/ 	.byte	0x04, 0x12
        /*001a*/ 	.short	(.L_5 - .L_4)
	.align		4
.L_4:
        /*001c*/ 	.word	index@(_Z3mulPiS_S_i)
        /*0020*/ 	.word	0x00000000
.L_5:


//--------------------- .nv.compat                --------------------------
	.section	.nv.compat,"",@"SHT_CUDA_COMPAT_INFO"
	.align	4
        /*0000*/ 	.byte	0x02, 0x09, 0x00, 0x00, 0x02, 0x02, 0x01, 0x00, 0x02, 0x05, 0x05, 0x00, 0x03, 0x07, 0x01, 0x01
        /*0010*/ 	.byte	0x02, 0x03, 0x00, 0x00, 0x02, 0x06, 0x01, 0x00, 0x04, 0x0b, 0x08, 0x00, 0x09, 0x00, 0x00, 0x00
        /*0020*/ 	.byte	0x00, 0x00, 0x00, 0x00


//--------------------- .nv.info._Z3mulPiS_S_i    --------------------------
	.section	.nv.info._Z3mulPiS_S_i,"",@"SHT_CUDA_INFO"
	.sectionflags	@""
	.align	4


	//----- nvinfo : EIATTR_CUDA_API_VERSION
	.align		4
        /*0000*/ 	.byte	0x04, 0x37
        /*0002*/ 	.short	(.L_7 - .L_6)
.L_6:
        /*0004*/ 	.word	0x00000082


	//----- nvinfo : EIATTR_KPARAM_INFO
	.align		4
.L_7:
        /*0008*/ 	.byte	0x04, 0x17
        /*000a*/ 	.short	(.L_9 - .L_8)
.L_8:
        /*000c*/ 	.word	0x00000000
        /*0010*/ 	.short	0x0003
        /*0012*/ 	.short	0x0018
        /*0014*/ 	.byte	0x00, 0xf0, 0x11, 0x00


	//----- nvinfo : EIATTR_KPARAM_INFO
	.align		4
.L_9:
        /*0018*/ 	.byte	0x04, 0x17
        /*001a*/ 	.short	(.L_11 - .L_10)
.L_10:
        /*001c*/ 	.word	0x00000000
        /*0020*/ 	.short	0x0002
        /*0022*/ 	.short	0x0010
        /*0024*/ 	.byte	0x00, 0xf5, 0x21, 0x00


	//----- nvinfo : EIATTR_KPARAM_INFO
	.align		4
.L_11:
        /*0028*/ 	.byte	0x04, 0x17
        /*002a*/ 	.short	(.L_13 - .L_12)
.L_12:
        /*002c*/ 	.word	0x00000000
        /*0030*/ 	.short	0x0001
        /*0032*/ 	.short	0x0008
        /*0034*/ 	.byte	0x00, 0xf5, 0x21, 0x00


	//----- nvinfo : EIATTR_KPARAM_INFO
	.align		4
.L_13:
        /*0038*/ 	.byte	0x04, 0x17
        /*003a*/ 	.short	(.L_15 - .L_14)
.L_14:
        /*003c*/ 	.word	0x00000000
        /*0040*/ 	.short	0x0000
        /*0042*/ 	.short	0x0000
        /*0044*/ 	.byte	0x00, 0xf5, 0x21, 0x00


	//----- nvinfo : EIATTR_SPARSE_MMA_MASK
	.align		4
.L_15:
        /*0048*/ 	.byte	0x03, 0x50
        /*004a*/ 	.short	0x0000


	//----- nvinfo : EIATTR_MAXREG_COUNT
	.align		4
        /*004c*/ 	.byte	0x03, 0x1b
        /*004e*/ 	.short	0x00ff


	//----- nvinfo : EIATTR_MERCURY_ISA_VERSION
	.align		4
        /*0050*/ 	.byte	0x03, 0x5f
        /*0052*/ 	.short	0x0101


	//----- nvinfo : EIATTR_VRC_CTA_INIT_COUNT
	.align		4
        /*0054*/ 	.byte	0x02, 0x4a
	.zero		1
	.zero		1


	//----- nvinfo : EIATTR_EXIT_INSTR_OFFSETS
	.align		4
        /*0058*/ 	.byte	0x04, 0x1c
        /*005a*/ 	.short	(.L_17 - .L_16)


	//   ....[0]....
.L_16:
        /*005c*/ 	.word	0x000000c0


	//   ....[1]....
        /*0060*/ 	.word	0x00000a90


	//----- nvinfo : EIATTR_CBANK_PARAM_SIZE
	.align		4
.L_17:
        /*0064*/ 	.byte	0x03, 0x19
        /*0066*/ 	.short	0x001c


	//----- nvinfo : EIATTR_PARAM_CBANK
	.align		4
        /*0068*/ 	.byte	0x04, 0x0a
        /*006a*/ 	.short	(.L_19 - .L_18)
	.align		4
.L_18:
        /*006c*/ 	.word	index@(.nv.constant0._Z3mulPiS_S_i)
        /*0070*/ 	.short	0x0380
        /*0072*/ 	.short	0x001c


	//----- nvinfo : EIATTR_SW_WAR
	.align		4
.L_19:
        /*0074*/ 	.byte	0x04, 0x36
        /*0076*/ 	.short	(.L_21 - .L_20)
.L_20:
        /*0078*/ 	.word	0x00000008
.L_21:


//--------------------- .nv.callgraph             --------------------------
	.section	.nv.callgraph,"",@"SHT_CUDA_CALLGRAPH"
	.align	4
	.sectionentsize	8
	.align		4
        /*0000*/ 	.word	0x00000000
	.align		4
        /*0004*/ 	.word	0xffffffff
	.align		4
        /*0008*/ 	.word	0x00000000
	.align		4
        /*000c*/ 	.word	0xfffffffe
	.align		4
        /*0010*/ 	.word	0x00000000
	.align		4
        /*0014*/ 	.word	0xfffffffd
	.align		4
        /*0018*/ 	.word	0x00000000
	.align		4
        /*001c*/ 	.word	0xfffffffc


//--------------------- .text._Z3mulPiS_S_i       --------------------------
	.section	.text._Z3mulPiS_S_i,"ax",@progbits
	.align	128
        .global         _Z3mulPiS_S_i
        .type           _Z3mulPiS_S_i,@function
        .size           _Z3mulPiS_S_i,(.L_x_5 - _Z3mulPiS_S_i)
        .other          _Z3mulPiS_S_i,@"STO_CUDA_ENTRY STV_DEFAULT"
_Z3mulPiS_S_i:
.text._Z3mulPiS_S_i:
[----:B------:R-:W-:Y:S01]  /*0000*/  LDC R1, c[0x0][0x37c] ;  /* 0x0000df00ff017b82 */ /* 0x000fe20000000800 */
[----:B------:R-:W0:Y:S07]  /*0010*/  S2R R13, SR_TID.Y ;  /* 0x00000000000d7919 */ /* 0x000e2e0000002200 */
[----:B------:R-:W0:Y:S01]  /*0020*/  S2UR UR4, SR_CTAID.Y ;  /* 0x00000000000479c3 */ /* 0x000e220000002600 */
[----:B------:R-:W1:Y:S01]  /*0030*/  LDCU UR20, c[0x0][0x398] ;  /* 0x00007300ff1477ac */ /* 0x000e620008000800 */
[----:B------:R-:W2:Y:S06]  /*0040*/  S2R R2, SR_TID.X ;  /* 0x0000000000027919 */ /* 0x000eac0000002100 */
[----:B------:R-:W0:Y:S08]  /*0050*/  LDC R0, c[0x0][0x364] ;  /* 0x0000d900ff007b82 */ /* 0x000e300000000800 */
[----:B------:R-:W2:Y:S08]  /*0060*/  S2UR UR5, SR_CTAID.X ;  /* 0x00000000000579c3 */ /* 0x000eb00000002500 */
[----:B------:R-:W2:Y:S01]  /*0070*/  LDC R3, c[0x0][0x360] ;  /* 0x0000d800ff037b82 */ /* 0x000ea20000000800 */
[----:B0-----:R-:W-:-:S02]  /*0080*/  IMAD R13, R0, UR4, R13 ;  /* 0x00000004000d7c24 */ /* 0x001fc4000f8e020d */
[----:B--2---:R-:W-:-:S05]  /*0090*/  IMAD R0, R3, UR5, R2 ;  /* 0x0000000503007c24 */ /* 0x004fca000f8e0202 */
[----:B------:R-:W-:-:S04]  /*00a0*/  VIMNMX R2, PT, PT, R13, R0, !PT ;  /* 0x000000000d027248 */ /* 0x000fc80007fe0100 */
[----:B-1----:R-:W-:-:S13]  /*00b0*/  ISETP.GE.AND P0, PT, R2, UR20, PT ;  /* 0x0000001402007c0c */ /* 0x002fda000bf06270 */
[----:B------:R-:W-:Y:S05]  /*00c0*/  @P0 EXIT ;  /* 0x000000000000094d */ /* 0x000fea0003800000 */
[----:B------:R-:W-:Y:S01]  /*00d0*/  UISETP.GE.U32.AND UP0, UPT, UR20, 0x8, UPT ;  /* 0x000000081400788c */ /* 0x000fe2000bf06070 */
[----:B------:R-:W-:Y:S02]  /*00e0*/  HFMA2 R12, -RZ, RZ, 0, 0 ;  /* 0x00000000ff0c7431 */ /* 0x000fe400000001ff */
[----:B------:R-:W-:Y:S01]  /*00f0*/  IMAD R13, R13, UR20, RZ ;  /* 0x000000140d0d7c24 */ /* 0x000fe2000f8e02ff */
[----:B------:R-:W-:Y:S01]  /*0100*/  UMOV UR4, URZ ;  /* 0x000000ff00047c82 */ /* 0x000fe20008000000 */
[----:B------:R-:W0:Y:S04]  /*0110*/  LDCU.64 UR18, c[0x0][0x358] ;  /* 0x00006b00ff1277ac */ /* 0x000e280008000a00 */
[----:B------:R-:W-:Y:S05]  /*0120*/  BRA.U !UP0, `(.L_x_0) ;  /* 0x0000000508047547 */ /* 0x000fea000b800000 */
[----:B------:R-:W1:Y:S01]  /*0130*/  LDCU.128 UR24, c[0x0][0x380] ;  /* 0x00007000ff1877ac */ /* 0x000e620008000c00 */
[----:B------:R-:W-:Y:S02]  /*0140*/  MOV R12, RZ ;  /* 0x000000ff000c7202 */ /* 0x000fe40000000f00 */
[----:B------:R-:W-:Y:S01]  /*0150*/  MOV R14, R0 ;  /* 0x00000000000e7202 */ /* 0x000fe20000000f00 */
[----:B------:R-:W-:-:S04]  /*0160*/  ULOP3.LUT UR4, UR20, 0x7ffffff8, URZ, 0xc0, !UPT ;  /* 0x7ffffff814047892 */ /* 0x000fc8000f8ec0ff */
[----:B------:R-:W-:Y:S01]  /*0170*/  UIADD3 UR5, UPT, UPT, -UR4, URZ, URZ ;  /* 0x000000ff04057290 */ /* 0x000fe2000fffe1ff */
[----:B-1----:R-:W-:Y:S01]  /*0180*/  MOV R2, UR24 ;  /* 0x0000001800027c02 */ /* 0x002fe20008000f00 */
[----:B------:R-:W-:Y:S01]  /*0190*/  UIMAD.WIDE UR6, UR20, 0x8, UR26 ;  /* 0x00000008140678a5 */ /* 0x000fe2000f8e021a */
[----:B------:R-:W-:Y:S01]  /*01a0*/  MOV R3, UR25 ;  /* 0x0000001900037c02 */ /* 0x000fe20008000f00 */
[----:B------:R-:W-:Y:S02]  /*01b0*/  UIMAD.WIDE UR8, UR20, 0xc, UR26 ;  /* 0x0000000c140878a5 */ /* 0x000fe4000f8e021a */
[----:B------:R-:W-:Y:S01]  /*01c0*/  UIMAD.WIDE UR10, UR20, 0x10, UR26 ;  /* 0x00000010140a78a5 */ /* 0x000fe2000f8e021a */
[----:B------:R-:W-:Y:S01]  /*01d0*/  IMAD.WIDE.U32 R2, R13, 0x4, R2 ;  /* 0x000000040d027825 */ /* 0x000fe200078e0002 */
[----:B------:R-:W-:Y:S02]  /*01e0*/  UIMAD.WIDE UR12, UR20, 0x14, UR26 ;  /* 0x00000014140c78a5 */ /* 0x000fe4000f8e021a */
[----:B------:R-:W-:Y:S01]  /*01f0*/  UIMAD.WIDE UR14, UR20, 0x18, UR26 ;  /* 0x00000018140e78a5 */ /* 0x000fe2000f8e021a */
[----:B------:R-:W-:Y:S01]  /*0200*/  IADD3 R2, P0, PT, R2, 0x10, RZ ;  /* 0x0000001002027810 */ /* 0x000fe20007f1e0ff */
[----:B------:R-:W-:-:S03]  /*0210*/  UIMAD.WIDE UR16, UR20, 0x1c, UR26 ;  /* 0x0000001c141078a5 */ /* 0x000fc6000f8e021a */
[----:B------:R-:W-:-:S09]  /*0220*/  IADD3.X R3, PT, PT, RZ, R3, RZ, P0, !PT ;  /* 0x00000003ff037210 */ /* 0x000fd200007fe4ff */
.L_x_1:
[----:B------:R-:W-:Y:S01]  /*0230*/  UIMAD.WIDE UR22, UR20, 0x4, UR26 ;  /* 0x00000004141678a5 */ /* 0x000fe2000f8e021a */
[----:B------:R-:W-:Y:S02]  /*0240*/  IMAD.MOV.U32 R23, RZ, RZ, 0x4 ;  /* 0x00000004ff177424 */ /* 0x000fe400078e00ff */
[----:B------:R-:W-:Y:S01]  /*0250*/  HFMA2 R11, -RZ, RZ, 0, 2.384185791015625e-07 ;  /* 0x00000004ff0b7431 */ /* 0x000fe200000001ff */
[----:B------:R-:W-:Y:S01]  /*0260*/  MOV R25, 0x4 ;  /* 0x0000000400197802 */ /* 0x000fe20000000f00 */
[----:B0-----:R-:W2:Y:S01]  /*0270*/  LDG.E R21, desc[UR18][R2.64+-0x10] ;  /* 0xfffff01202157981 */ /* 0x001ea2000c1e1900 */
[C---:B------:R-:W-:Y:S01]  /*0280*/  IMAD.WIDE R22, R14.reuse, R23, UR26 ;  /* 0x0000001a0e167e25 */ /* 0x040fe2000f8e0217 */
[----:B------:R-:W-:Y:S02]  /*0290*/  MOV R8, UR22 ;  /* 0x0000001600087c02 */ /* 0x000fe40008000f00 */
[----:B------:R-:W-:Y:S01]  /*02a0*/  MOV R9, UR23 ;  /* 0x0000001700097c02 */ /* 0x000fe20008000f00 */
[----:B------:R-:W3:Y:S02]  /*02b0*/  LDG.E R19, desc[UR18][R2.64+-0xc] ;  /* 0xfffff41202137981 */ /* 0x000ee4000c1e1900 */
[----:B------:R-:W-:-:S02]  /*02c0*/  IMAD.WIDE R8, R14, 0x4, R8 ;  /* 0x000000040e087825 */ /* 0x000fc400078e0208 */
[----:B------:R-:W2:Y:S01]  /*02d0*/  LDG.E R22, desc[UR18][R22.64] ;  /* 0x0000001216167981 */ /* 0x000ea2000c1e1900 */
[----:B------:R-:W-:Y:S01]  /*02e0*/  MOV R5, 0x4 ;  /* 0x0000000400057802 */ /* 0x000fe20000000f00 */
[C---:B------:R-:W-:Y:S02]  /*02f0*/  IMAD.WIDE R24, R14.reuse, R25, UR6 ;  /* 0x000000060e187e25 */ /* 0x040fe4000f8e0219 */
[----:B------:R0:W3:Y:S02]  /*0300*/  LDG.E R20, desc[UR18][R8.64] ;  /* 0x0000001208147981 */ /* 0x0000e4000c1e1900 */
[----:B------:R-:W-:Y:S02]  /*0310*/  IMAD.WIDE R10, R14, R11, UR8 ;  /* 0x000000080e0a7e25 */ /* 0x000fe4000f8e020b */
[----:B------:R-:W4:Y:S04]  /*0320*/  LDG.E R18, desc[UR18][R24.64] ;  /* 0x0000001218127981 */ /* 0x000f28000c1e1900 */
[----:B------:R-:W4:Y:S01]  /*0330*/  LDG.E R17, desc[UR18][R2.64+-0x8] ;  /* 0xfffff81202117981 */ /* 0x000f22000c1e1900 */
[----:B0-----:R-:W-:-:S02]  /*0340*/  HFMA2 R9, -RZ, RZ, 0, 2.384185791015625e-07 ;  /* 0x00000004ff097431 */ /* 0x001fc400000001ff */
[----:B------:R-:W-:Y:S01]  /*0350*/  IMAD.MOV.U32 R7, RZ, RZ, 0x4 ;  /* 0x00000004ff077424 */ /* 0x000fe200078e00ff */
[----:B------:R0:W5:Y:S01]  /*0360*/  LDG.E R16, desc[UR18][R10.64] ;  /* 0x000000120a107981 */ /* 0x000162000c1e1900 */
[----:B------:R-:W-:-:S03]  /*0370*/  IMAD.WIDE R4, R14, R5, UR10 ;  /* 0x0000000a0e047e25 */ /* 0x000fc6000f8e0205 */
[----:B------:R-:W5:Y:S01]  /*0380*/  LDG.E R15, desc[UR18][R2.64+-0x4] ;  /* 0xfffffc12020f7981 */ /* 0x000f62000c1e1900 */
[C---:B------:R-:W-:Y:S01]  /*0390*/  IMAD.WIDE R6, R14.reuse, R7, UR12 ;  /* 0x0000000c0e067e25 */ /* 0x040fe2000f8e0207 */
[----:B------:R-:W-:Y:S02]  /*03a0*/  MOV R27, 0x4 ;  /* 0x00000004001b7802 */ /* 0x000fe40000000f00 */
[----:B------:R1:W5:Y:S01]  /*03b0*/  LDG.E R4, desc[UR18][R4.64] ;  /* 0x0000001204047981 */ /* 0x000362000c1e1900 */
[----:B------:R-:W-:-:S03]  /*03c0*/  IMAD.WIDE R8, R14, R9, UR14 ;  /* 0x0000000e0e087e25 */ /* 0x000fc6000f8e0209 */
[----:B------:R-:W5:Y:S01]  /*03d0*/  LDG.E R23, desc[UR18][R2.64] ;  /* 0x0000001202177981 */ /* 0x000f62000c1e1900 */
[----:B0-----:R-:W-:-:S03]  /*03e0*/  IMAD.WIDE R10, R14, R27, UR16 ;  /* 0x000000100e0a7e25 */ /* 0x001fc6000f8e021b */
[----:B------:R-:W5:Y:S04]  /*03f0*/  LDG.E R7, desc[UR18][R6.64] ;  /* 0x0000001206077981 */ /* 0x000f68000c1e1900 */
[----:B------:R-:W5:Y:S04]  /*0400*/  LDG.E R24, desc[UR18][R2.64+0x4] ;  /* 0x0000041202187981 */ /* 0x000f68000c1e1900 */
[----:B------:R-:W5:Y:S04]  /*0410*/  LDG.E R8, desc[UR18][R8.64] ;  /* 0x0000001208087981 */ /* 0x000f68000c1e1900 */
[----:B------:R-:W5:Y:S04]  /*0420*/  LDG.E R25, desc[UR18][R2.64+0x8] ;  /* 0x0000081202197981 */ /* 0x000f68000c1e1900 */
[----:B------:R-:W5:Y:S04]  /*0430*/  LDG.E R10, desc[UR18][R10.64] ;  /* 0x000000120a0a7981 */ /* 0x000f68000c1e1900 */
[----:B------:R0:W5:Y:S01]  /*0440*/  LDG.E R27, desc[UR18][R2.64+0xc] ;  /* 0x00000c12021b7981 */ /* 0x000162000c1e1900 */
[----:B------:R-:W-:-:S04]  /*0450*/  UIADD3 UR5, UPT, UPT, UR5, 0x8, URZ ;  /* 0x0000000805057890 */ /* 0x000fc8000fffe0ff */
[----:B------:R-:W-:Y:S01]  /*0460*/  UISETP.NE.AND UP0, UPT, UR5, URZ, UPT ;  /* 0x000000ff0500728c */ /* 0x000fe2000bf05270 */
[----:B-1----:R-:W-:Y:S02]  /*0470*/  MOV R5, UR20 ;  /* 0x0000001400057c02 */ /* 0x002fe40008000f00 */
[----:B0-----:R-:W-:Y:S02]  /*0480*/  IADD3 R2, P0, PT, R2, 0x20, RZ ;  /* 0x0000002002027810 */ /* 0x001fe40007f1e0ff */
[----:B------:R-:W-:Y:S02]  /*0490*/  LEA R14, R5, R14, 0x3 ;  /* 0x0000000e050e7211 */ /* 0x000fe400078e18ff */
[----:B------:R-:W-:Y:S01]  /*04a0*/  IADD3.X R3, PT, PT, RZ, R3, RZ, P0, !PT ;  /* 0x00000003ff037210 */ /* 0x000fe200007fe4ff */
[----:B--2---:R-:W-:-:S04]  /*04b0*/  IMAD R21, R21, R22, R12 ;  /* 0x0000001615157224 */ /* 0x004fc800078e020c */
[----:B---3--:R-:W-:-:S04]  /*04c0*/  IMAD R19, R19, R20, R21 ;  /* 0x0000001413137224 */ /* 0x008fc800078e0215 */
[----:B----4-:R-:W-:-:S04]  /*04d0*/  IMAD R17, R17, R18, R19 ;  /* 0x0000001211117224 */ /* 0x010fc800078e0213 */
[----:B-----5:R-:W-:-:S04]  /*04e0*/  IMAD R15, R15, R16, R17 ;  /* 0x000000100f0f7224 */ /* 0x020fc800078e0211 */
[----:B------:R-:W-:-:S04]  /*04f0*/  IMAD R4, R23, R4, R15 ;  /* 0x0000000417047224 */ /* 0x000fc800078e020f */
[----:B------:R-:W-:-:S04]  /*0500*/  IMAD R4, R24, R7, R4 ;  /* 0x0000000718047224 */ /* 0x000fc800078e0204 */
[----:B------:R-:W-:-:S04]  /*0510*/  IMAD R4, R25, R8, R4 ;  /* 0x0000000819047224 */ /* 0x000fc800078e0204 */
[----:B------:R-:W-:Y:S01]  /*0520*/  IMAD R12, R27, R10, R4 ;  /* 0x0000000a1b0c7224 */ /* 0x000fe200078e0204 */
[----:B------:R-:W-:Y:S06]  /*0530*/  BRA.U UP0, `(.L_x_1) ;  /* 0xfffffffd003c7547 */ /* 0x000fec000b83ffff */
.L_x_0:
[----:B------:R-:W-:-:S04]  /*0540*/  ULOP3.LUT UR6, UR20, 0x7, URZ, 0xc0, !UPT ;  /* 0x0000000714067892 */ /* 0x000fc8000f8ec0ff */
[----:B------:R-:W-:-:S09]  /*0550*/  UISETP.NE.AND UP0, UPT, UR6, URZ, UPT ;  /* 0x000000ff0600728c */ /* 0x000fd2000bf05270 */
[----:B------:R-:W-:Y:S05]  /*0560*/  BRA.U !UP0, `(.L_x_2) ;  /* 0x0000000508387547 */ /* 0x000fea000b800000 */
[----:B------:R-:W-:Y:S02]  /*0570*/  UISETP.GE.U32.AND UP0, UPT, UR6, 0x4, UPT ;  /* 0x000000040600788c */ /* 0x000fe4000bf06070 */
[----:B------:R-:W-:-:S04]  /*0580*/  ULOP3.LUT UR5, UR20, 0x3, URZ, 0xc0, !UPT ;  /* 0x0000000314057892 */ /* 0x000fc8000f8ec0ff */
[----:B------:R-:W-:-:S03]  /*0590*/  UISETP.NE.AND UP1, UPT, UR5, URZ, UPT ;  /* 0x000000ff0500728c */ /* 0x000fc6000bf25270 */
[----:B------:R-:W-:Y:S08]  /*05a0*/  BRA.U !UP0, `(.L_x_3) ;  /* 0x00000001087c7547 */ /* 0x000ff0000b800000 */
[----:B------:R-:W1:Y:S01]  /*05b0*/  LDC.64 R6, c[0x0][0x388] ;  /* 0x0000e200ff067b82 */ /* 0x000e620000000a00 */
[----:B------:R-:W2:Y:S01]  /*05c0*/  LDCU.64 UR6, c[0x0][0x380] ;  /* 0x00007000ff0677ac */ /* 0x000ea20008000a00 */
[----:B------:R-:W-:Y:S01]  /*05d0*/  IMAD.U32 R9, RZ, RZ, UR4 ;  /* 0x00000004ff097e24 */ /* 0x000fe2000f8e00ff */
[C---:B------:R-:W-:Y:S02]  /*05e0*/  IADD3 R3, PT, PT, R13.reuse, UR4, RZ ;  /* 0x000000040d037c10 */ /* 0x040fe4000fffe0ff */
[----:B------:R-:W-:Y:S01]  /*05f0*/  IADD3 R10, P0, PT, R13, UR4, RZ ;  /* 0x000000040d0a7c10 */ /* 0x000fe2000ff1e0ff */
[----:B------:R-:W-:Y:S01]  /*0600*/  IMAD R9, R9, UR20, R0 ;  /* 0x0000001409097c24 */ /* 0x000fe2000f8e0200 */
[----:B------:R-:W-:Y:S01]  /*0610*/  MOV R11, UR20 ;  /* 0x00000014000b7c02 */ /* 0x000fe20008000f00 */
[----:B------:R-:W3:Y:S01]  /*0620*/  LDC.64 R4, c[0x0][0x380] ;  /* 0x0000e000ff047b82 */ /* 0x000ee20000000a00 */
[----:B------:R-:W-:Y:S01]  /*0630*/  MOV R15, UR20 ;  /* 0x00000014000f7c02 */ /* 0x000fe20008000f00 */
[----:B-1----:R-:W-:Y:S01]  /*0640*/  IMAD.WIDE R6, R9, 0x4, R6 ;  /* 0x0000000409067825 */ /* 0x002fe200078e0206 */
[----:B------:R-:W-:-:S05]  /*0650*/  MOV R9, UR20 ;  /* 0x0000001400097c02 */ /* 0x000fca0008000f00 */
[----:B------:R-:W-:Y:S02]  /*0660*/  IMAD.WIDE R8, R9, 0x4, R6 ;  /* 0x0000000409087825 */ /* 0x000fe400078e0206 */
[----:B0-----:R-:W4:Y:S02]  /*0670*/  LDG.E R6, desc[UR18][R6.64] ;  /* 0x0000001206067981 */ /* 0x001f24000c1e1900 */
[----:B---3--:R-:W-:Y:S01]  /*0680*/  IMAD.WIDE.U32 R4, R3, 0x4, R4 ;  /* 0x0000000403047825 */ /* 0x008fe200078e0004 */
[----:B------:R-:W-:Y:S01]  /*0690*/  IADD3.X R3, PT, PT, RZ, RZ, RZ, P0, !PT ;  /* 0x000000ffff037210 */ /* 0x000fe200007fe4ff */
[----:B------:R-:W3:Y:S01]  /*06a0*/  LDG.E R17, desc[UR18][R8.64] ;  /* 0x0000001208117981 */ /* 0x000ee2000c1e1900 */
[----:B--2---:R-:W-:-:S03]  /*06b0*/  LEA R2, P0, R10, UR6, 0x2 ;  /* 0x000000060a027c11 */ /* 0x004fc6000f8010ff */
[----:B------:R-:W4:Y:S01]  /*06c0*/  LDG.E R5, desc[UR18][R4.64] ;  /* 0x0000001204057981 */ /* 0x000f22000c1e1900 */
[----:B------:R-:W-:Y:S01]  /*06d0*/  LEA.HI.X R3, R10, UR7, R3, 0x2, P0 ;  /* 0x000000070a037c11 */ /* 0x000fe200080f1403 */
[----:B------:R-:W-:-:S04]  /*06e0*/  IMAD.WIDE R10, R11, 0x4, R8 ;  /* 0x000000040b0a7825 */ /* 0x000fc800078e0208 */
[----:B------:R-:W3:Y:S01]  /*06f0*/  LDG.E R16, desc[UR18][R2.64+0x4] ;  /* 0x0000041202107981 */ /* 0x000ee2000c1e1900 */
[----:B------:R-:W-:-:S03]  /*0700*/  IMAD.WIDE R14, R15, 0x4, R10 ;  /* 0x000000040f0e7825 */ /* 0x000fc600078e020a */
[----:B------:R-:W2:Y:S04]  /*0710*/  LDG.E R19, desc[UR18][R10.64] ;  /* 0x000000120a137981 */ /* 0x000ea8000c1e1900 */
[----:B------:R-:W2:Y:S04]  /*0720*/  LDG.E R18, desc[UR18][R2.64+0x8] ;  /* 0x0000081202127981 */ /* 0x000ea8000c1e1900 */
[----:B------:R-:W5:Y:S04]  /*0730*/  LDG.E R20, desc[UR18][R2.64+0xc] ;  /* 0x00000c1202147981 */ /* 0x000f68000c1e1900 */
[----:B------:R-:W5:Y:S01]  /*0740*/  LDG.E R14, desc[UR18][R14.64] ;  /* 0x000000120e0e7981 */ /* 0x000f62000c1e1900 */
[----:B------:R-:W-:Y:S01]  /*0750*/  UIADD3 UR4, UPT, UPT, UR4, 0x4, URZ ;  /* 0x0000000404047890 */ /* 0x000fe2000fffe0ff */
[----:B----4-:R-:W-:-:S04]  /*0760*/  IMAD R5, R5, R6, R12 ;  /* 0x0000000605057224 */ /* 0x010fc800078e020c */
[----:B---3--:R-:W-:-:S04]  /*0770*/  IMAD R5, R16, R17, R5 ;  /* 0x0000001110057224 */ /* 0x008fc800078e0205 */
[----:B--2---:R-:W-:-:S04]  /*0780*/  IMAD R5, R18, R19, R5 ;  /* 0x0000001312057224 */ /* 0x004fc800078e0205 */
[----:B-----5:R-:W-:-:S07]  /*0790*/  IMAD R12, R20, R14, R5 ;  /* 0x0000000e140c7224 */ /* 0x020fce00078e0205 */
.L_x_3:
[----:B------:R-:W-:Y:S05]  /*07a0*/  BRA.U !UP1, `(.L_x_2) ;  /* 0x0000000109a87547 */ /* 0x000fea000b800000 */
[----:B------:R-:W-:Y:S01]  /*07b0*/  UISETP.NE.AND UP0, UPT, UR5, 0x1, UPT ;  /* 0x000000010500788c */ /* 0x000fe2000bf05270 */
[----:B------:R-:W-:Y:S01]  /*07c0*/  MOV R7, UR4 ;  /* 0x0000000400077c02 */ /* 0x000fe20008000f00 */
[----:B------:R-:W-:Y:S02]  /*07d0*/  ULOP3.LUT UR5, UR20, 0x1, URZ, 0xc0, !UPT ;  /* 0x0000000114057892 */ /* 0x000fe4000f8ec0ff */
[----:B------:R-:W-:Y:S02]  /*07e0*/  MOV R15, UR20 ;  /* 0x00000014000f7c02 */ /* 0x000fe40008000f00 */
[----:B------:R-:W-:Y:S01]  /*07f0*/  UISETP.NE.U32.AND UP1, UPT, UR5, 0x1, UPT ;  /* 0x000000010500788c */ /* 0x000fe2000bf25070 */
[----:B------:R-:W-:-:S04]  /*0800*/  PLOP3.LUT P1, PT, PT, PT, UP0, 0x80, 0x8 ;  /* 0x000000000008781c */ /* 0x000fc80003f2f008 */
[----:B------:R-:W1:Y:S01]  /*0810*/  @UP0 LDCU.128 UR8, c[0x0][0x380] ;  /* 0x00007000ff0807ac */ /* 0x000e620008000c00 */
[----:B------:R-:W-:Y:S01]  /*0820*/  PLOP3.LUT P0, PT, PT, PT, UP1, 0x80, 0x8 ;  /* 0x000000000008781c */ /* 0x000fe20003f0f018 */
[----:B------:R-:W2:Y:S04]  /*0830*/  @UP0 LDCU.64 UR6, c[0x0][0x380] ;  /* 0x00007000ff0607ac */ /* 0x000ea80008000a00 */
[----:B------:R-:W3:Y:S03]  /*0840*/  @!UP1 LDCU.128 UR12, c[0x0][0x380] ;  /* 0x00007000ff0c97ac */ /* 0x000ee60008000c00 */
[C---:B------:R-:W-:Y:S02]  /*0850*/  @P1 IADD3 R3, PT, PT, R13.reuse, UR4, RZ ;  /* 0x000000040d031c10 */ /* 0x040fe4000fffe0ff */
[----:B------:R-:W-:Y:S01]  /*0860*/  @P1 IADD3 R6, P2, PT, R13, UR4, RZ ;  /* 0x000000040d061c10 */ /* 0x000fe2000ff5e0ff */
[----:B------:R-:W-:Y:S01]  /*0870*/  @UP0 UIADD3 UR4, UPT, UPT, UR4, 0x2, URZ ;  /* 0x0000000204040890 */ /* 0x000fe2000fffe0ff */
[----:B-1----:R-:W-:Y:S01]  /*0880*/  MOV R11, UR9 ;  /* 0x00000009000b7c02 */ /* 0x002fe20008000f00 */
[----:B------:R-:W-:Y:S01]  /*0890*/  IMAD.U32 R10, RZ, RZ, UR8 ;  /* 0x00000008ff0a7e24 */ /* 0x000fe2000f8e00ff */
[----:B------:R-:W-:-:S02]  /*08a0*/  MOV R4, UR10 ;  /* 0x0000000a00047c02 */ /* 0x000fc40008000f00 */
[----:B------:R-:W-:Y:S01]  /*08b0*/  MOV R5, UR11 ;  /* 0x0000000b00057c02 */ /* 0x000fe20008000f00 */
[----:B------:R-:W-:-:S04]  /*08c0*/  @P1 IMAD.WIDE.U32 R10, R3, 0x4, R10 ;  /* 0x00000004030a1825 */ /* 0x000fc800078e000a */
[----:B------:R-:W-:Y:S01]  /*08d0*/  @P1 IMAD R3, R7, UR20, R0 ;  /* 0x0000001407031c24 */ /* 0x000fe2000f8e0200 */
[----:B------:R-:W-:Y:S01]  /*08e0*/  @P1 IADD3.X R7, PT, PT, RZ, RZ, RZ, P2, !PT ;  /* 0x000000ffff071210 */ /* 0x000fe200017fe4ff */
[----:B------:R-:W-:Y:S01]  /*08f0*/  IMAD.U32 R19, RZ, RZ, UR4 ;  /* 0x00000004ff137e24 */ /* 0x000fe2000f8e00ff */
[C---:B--2---:R-:W-:Y:S01]  /*0900*/  @P1 LEA R2, P2, R6.reuse, UR6, 0x2 ;  /* 0x0000000606021c11 */ /* 0x044fe2000f8410ff */
[----:B------:R-:W-:Y:S01]  /*0910*/  @P1 IMAD.WIDE R4, R3, 0x4, R4 ;  /* 0x0000000403041825 */ /* 0x000fe200078e0204 */
[----:B------:R-:W-:Y:S01]  /*0920*/  @!P0 IADD3 R17, PT, PT, R13, UR4, RZ ;  /* 0x000000040d118c10 */ /* 0x000fe2000fffe0ff */
[----:B0-----:R-:W2:Y:S01]  /*0930*/  @P1 LDG.E R11, desc[UR18][R10.64] ;  /* 0x000000120a0b1981 */ /* 0x001ea2000c1e1900 */
[----:B------:R-:W-:Y:S01]  /*0940*/  @P1 LEA.HI.X R3, R6, UR7, R7, 0x2, P2 ;  /* 0x0000000706031c11 */ /* 0x000fe200090f1407 */
[----:B------:R-:W-:Y:S01]  /*0950*/  @!P0 IMAD R19, R19, UR20, R0 ;  /* 0x0000001413138c24 */ /* 0x000fe2000f8e0200 */
[----:B---3--:R-:W-:Y:S01]  /*0960*/  MOV R6, UR12 ;  /* 0x0000000c00067c02 */ /* 0x008fe20008000f00 */
[----:B------:R-:W-:Y:S01]  /*0970*/  @P1 IMAD.WIDE R14, R15, 0x4, R4 ;  /* 0x000000040f0e1825 */ /* 0x000fe200078e0204 */
[----:B------:R-:W-:Y:S01]  /*0980*/  MOV R7, UR13 ;  /* 0x0000000d00077c02 */ /* 0x000fe20008000f00 */
[----:B------:R-:W2:Y:S01]  /*0990*/  @P1 LDG.E R4, desc[UR18][R4.64] ;  /* 0x0000001204041981 */ /* 0x000ea2000c1e1900 */
[----:B------:R-:W-:-:S02]  /*09a0*/  MOV R8, UR14 ;  /* 0x0000000e00087c02 */ /* 0x000fc40008000f00 */
[----:B------:R-:W-:Y:S01]  /*09b0*/  MOV R9, UR15 ;  /* 0x0000000f00097c02 */ /* 0x000fe20008000f00 */
[----:B------:R-:W-:Y:S01]  /*09c0*/  @!P0 IMAD.WIDE.U32 R6, R17, 0x4, R6 ;  /* 0x0000000411068825 */ /* 0x000fe200078e0006 */
[----:B------:R-:W3:Y:S03]  /*09d0*/  @P1 LDG.E R14, desc[UR18][R14.64] ;  /* 0x000000120e0e1981 */ /* 0x000ee6000c1e1900 */
[----:B------:R-:W-:Y:S01]  /*09e0*/  @!P0 IMAD.WIDE R8, R19, 0x4, R8 ;  /* 0x0000000413088825 */ /* 0x000fe200078e0208 */
[----:B------:R-:W3:Y:S04]  /*09f0*/  @P1 LDG.E R2, desc[UR18][R2.64+0x4] ;  /* 0x0000041202021981 */ /* 0x000ee8000c1e1900 */
[----:B------:R-:W4:Y:S04]  /*0a00*/  @!P0 LDG.E R7, desc[UR18][R6.64] ;  /* 0x0000001206078981 */ /* 0x000f28000c1e1900 */
[----:B------:R-:W4:Y:S01]  /*0a10*/  @!P0 LDG.E R8, desc[UR18][R8.64] ;  /* 0x0000001208088981 */ /* 0x000f22000c1e1900 */
[----:B--2---:R-:W-:-:S04]  /*0a20*/  @P1 IMAD R11, R11, R4, R12 ;  /* 0x000000040b0b1224 */ /* 0x004fc800078e020c */
[----:B---3--:R-:W-:-:S04]  /*0a30*/  @P1 IMAD R12, R2, R14, R11 ;  /* 0x0000000e020c1224 */ /* 0x008fc800078e020b */
[----:B----4-:R-:W-:-:S07]  /*0a40*/  @!P0 IMAD R12, R7, R8, R12 ;  /* 0x00000008070c8224 */ /* 0x010fce00078e020c */
.L_x_2:
[----:B------:R-:W1:Y:S01]  /*0a50*/  LDC.64 R2, c[0x0][0x390] ;  /* 0x0000e400ff027b82 */ /* 0x000e620000000a00 */
[----:B------:R-:W-:-:S05]  /*0a60*/  IADD3 R13, PT, PT, R0, R13, RZ ;  /* 0x0000000d000d7210 */ /* 0x000fca0007ffe0ff */
[----:B-1----:R-:W-:-:S05]  /*0a70*/  IMAD.WIDE R2, R13, 0x4, R2 ;  /* 0x000000040d027825 */ /* 0x002fca00078e0202 */
[----:B0-----:R-:W-:Y:S01]  /*0a80*/  STG.E desc[UR18][R2.64], R12 ;  /* 0x0000000c02007986 */ /* 0x001fe2000c101912 */
[----:B------:R-:W-:Y:S05]  /*0a90*/  EXIT ;  /* 0x000000000000794d */ /* 0x000fea0003800000 */
.L_x_4:
[----:B------:R-:W-:-:S00]  /*0aa0*/  BRA `(.L_x_4) ;  /* 0xfffffffc00fc7947 */ /* 0x000fc0000383ffff */
[----:B------:R-:W-:-:S00]  /*0ab0*/  NOP ;  /* 0x0000000000007918 */ /* 0x000fc00000000000 */
        /* <DEDUP_REMOVED lines=12> */
.L_x_5:


//--------------------- .nv.shared.reserved.0     --------------------------
	.section	.nv.shared.reserved.0,"aw",@nobits
	.weak		__nv_reservedSMEM_offset_0_alias
	.size		__nv_reservedSMEM_offset_0_alias, 0, 64
	.other		__nv_reservedSMEM_offset_0_alias,@"STO_CUDA_RESERVED_SHARED STV_DEFAULT"
__nv_reservedSMEM_offset_0_alias:
	.zero		0
	.zero		64


//--------------------- .nv.constant0._Z3mulPiS_S_i --------------------------
	.section	.nv.constant0._Z3mulPiS_S_i,"a",@progbits
	.sectionflags	@""
	.align	4
.nv.constant0._Z3mulPiS_S_i:
	.zero		924


//--------------------- SYMBOLS --------------------------

	.type		.nv.reservedSmem.offset0,@object
	.size		.nv.reservedSmem.offset0,0x4
